//
// Generated by NVIDIA NVVM Compiler
//
// Compiler Build ID: CL-36424714
// Cuda compilation tools, release 13.0, V13.0.88
// Based on NVVM 20.0.0
//

.version 9.0
.target sm_100
.address_size 64

	// .globl	_Z20cuda_kernel_basicAddiiPi

.visible .entry _Z20cuda_kernel_basicAddiiPi(
	.param .u32 _Z20cuda_kernel_basicAddiiPi_param_0,
	.param .u32 _Z20cuda_kernel_basicAddiiPi_param_1,
	.param .u64 .ptr .align 1 _Z20cuda_kernel_basicAddiiPi_param_2
)
{
	.reg .b32 	%r<4>;
	.reg .b64 	%rd<3>;

	ld.param.u32 	%r1, [_Z20cuda_kernel_basicAddiiPi_param_0];
	ld.param.u32 	%r2, [_Z20cuda_kernel_basicAddiiPi_param_1];
	ld.param.u64 	%rd1, [_Z20cuda_kernel_basicAddiiPi_param_2];
	cvta.to.global.u64 	%rd2, %rd1;
	add.s32 	%r3, %r2, %r1;
	st.global.u32 	[%rd2], %r3;
	ret;

}
	// .globl	_Z20cuda_kernel_arrayFmaPKiS0_S0_Pii
.visible .entry _Z20cuda_kernel_arrayFmaPKiS0_S0_Pii(
	.param .u64 .ptr .align 1 _Z20cuda_kernel_arrayFmaPKiS0_S0_Pii_param_0,
	.param .u64 .ptr .align 1 _Z20cuda_kernel_arrayFmaPKiS0_S0_Pii_param_1,
	.param .u64 .ptr .align 1 _Z20cuda_kernel_arrayFmaPKiS0_S0_Pii_param_2,
	.param .u64 .ptr .align 1 _Z20cuda_kernel_arrayFmaPKiS0_S0_Pii_param_3,
	.param .u32 _Z20cuda_kernel_arrayFmaPKiS0_S0_Pii_param_4
)
{
	.reg .pred 	%p<2>;
	.reg .b32 	%r<10>;
	.reg .b64 	%rd<14>;

	ld.param.u64 	%rd1, [_Z20cuda_kernel_arrayFmaPKiS0_S0_Pii_param_0];
	ld.param.u64 	%rd2, [_Z20cuda_kernel_arrayFmaPKiS0_S0_Pii_param_1];
	ld.param.u64 	%rd3, [_Z20cuda_kernel_arrayFmaPKiS0_S0_Pii_param_2];
	ld.param.u64 	%rd4, [_Z20cuda_kernel_arrayFmaPKiS0_S0_Pii_param_3];
	ld.param.u32 	%r2, [_Z20cuda_kernel_arrayFmaPKiS0_S0_Pii_param_4];
	mov.u32 	%r3, %ntid.x;
	mov.u32 	%r4, %ctaid.x;
	mov.u32 	%r5, %tid.x;
	mad.lo.s32 	%r1, %r3, %r4, %r5;
	setp.ge.s32 	%p1, %r1, %r2;
	@%p1 bra 	$L__BB1_2;
	cvta.to.global.u64 	%rd5, %rd1;
	cvta.to.global.u64 	%rd6, %rd2;
	cvta.to.global.u64 	%rd7, %rd3;
	cvta.to.global.u64 	%rd8, %rd4;
	mul.wide.s32 	%rd9, %r1, 4;
	add.s64 	%rd10, %rd5, %rd9;
	ld.global.u32 	%r6, [%rd10];
	add.s64 	%rd11, %rd6, %rd9;
	ld.global.u32 	%r7, [%rd11];
	add.s64 	%rd12, %rd7, %rd9;
	ld.global.u32 	%r8, [%rd12];
	mad.lo.s32 	%r9, %r7, %r6, %r8;
	add.s64 	%rd13, %rd8, %rd9;
	st.global.u32 	[%rd13], %r9;
$L__BB1_2:
	ret;

}
	// .globl	_Z29cuda_kernel_arrayFmaOptimizedPiii
.visible .entry _Z29cuda_kernel_arrayFmaOptimizedPiii(
	.param .u64 .ptr .align 1 _Z29cuda_kernel_arrayFmaOptimizedPiii_param_0,
	.param .u32 _Z29cuda_kernel_arrayFmaOptimizedPiii_param_1,
	.param .u32 _Z29cuda_kernel_arrayFmaOptimizedPiii_param_2
)
{
	.reg .pred 	%p<7>;
	.reg .b32 	%r<52>;
	.reg .b64 	%rd<7>;

	ld.param.u64 	%rd2, [_Z29cuda_kernel_arrayFmaOptimizedPiii_param_0];
	ld.param.u32 	%r19, [_Z29cuda_kernel_arrayFmaOptimizedPiii_param_1];
	ld.param.u32 	%r18, [_Z29cuda_kernel_arrayFmaOptimizedPiii_param_2];
	cvta.to.global.u64 	%rd1, %rd2;
	mov.u32 	%r20, %ntid.x;
	mov.u32 	%r21, %ctaid.x;
	mov.u32 	%r22, %tid.x;
	mad.lo.s32 	%r23, %r20, %r21, %r22;
	mul.lo.s32 	%r1, %r18, %r23;
	setp.ge.s32 	%p1, %r1, %r19;
	@%p1 bra 	$L__BB2_8;
	add.s32 	%r2, %r1, %r18;
	setp.lt.s32 	%p2, %r18, 1;
	@%p2 bra 	$L__BB2_8;
	add.s32 	%r24, %r1, 1;
	max.s32 	%r3, %r2, %r24;
	sub.s32 	%r25, %r3, %r1;
	and.b32  	%r4, %r25, 3;
	setp.eq.s32 	%p3, %r4, 0;
	mov.u32 	%r51, %r1;
	@%p3 bra 	$L__BB2_5;
	shl.b32 	%r48, %r1, 2;
	neg.s32 	%r47, %r4;
	add.s32 	%r51, %r1, %r4;
$L__BB2_4:
	.pragma "nounroll";
	mul.wide.s32 	%rd3, %r48, 4;
	add.s64 	%rd4, %rd1, %rd3;
	ld.global.u32 	%r26, [%rd4];
	ld.global.u32 	%r27, [%rd4+4];
	ld.global.u32 	%r28, [%rd4+8];
	mad.lo.s32 	%r29, %r27, %r26, %r28;
	st.global.u32 	[%rd4+12], %r29;
	add.s32 	%r48, %r48, 4;
	add.s32 	%r47, %r47, 1;
	setp.ne.s32 	%p4, %r47, 0;
	@%p4 bra 	$L__BB2_4;
$L__BB2_5:
	sub.s32 	%r30, %r1, %r3;
	setp.gt.u32 	%p5, %r30, -4;
	@%p5 bra 	$L__BB2_8;
	shl.b32 	%r50, %r51, 2;
$L__BB2_7:
	mul.wide.s32 	%rd5, %r50, 4;
	add.s64 	%rd6, %rd1, %rd5;
	ld.global.u32 	%r31, [%rd6];
	ld.global.u32 	%r32, [%rd6+4];
	ld.global.u32 	%r33, [%rd6+8];
	mad.lo.s32 	%r34, %r32, %r31, %r33;
	st.global.u32 	[%rd6+12], %r34;
	ld.global.u32 	%r35, [%rd6+16];
	ld.global.u32 	%r36, [%rd6+20];
	ld.global.u32 	%r37, [%rd6+24];
	mad.lo.s32 	%r38, %r36, %r35, %r37;
	st.global.u32 	[%rd6+28], %r38;
	ld.global.u32 	%r39, [%rd6+32];
	ld.global.u32 	%r40, [%rd6+36];
	ld.global.u32 	%r41, [%rd6+40];
	mad.lo.s32 	%r42, %r40, %r39, %r41;
	st.global.u32 	[%rd6+44], %r42;
	ld.global.u32 	%r43, [%rd6+48];
	ld.global.u32 	%r44, [%rd6+52];
	ld.global.u32 	%r45, [%rd6+56];
	mad.lo.s32 	%r46, %r44, %r43, %r45;
	st.global.u32 	[%rd6+60], %r46;
	add.s32 	%r51, %r51, 4;
	add.s32 	%r50, %r50, 16;
	setp.lt.s32 	%p6, %r51, %r2;
	@%p6 bra 	$L__BB2_7;
$L__BB2_8:
	ret;

}


// ===== COMPILED SASS (sm_100) =====

	.target	sm_100

	.elftype	@"ET_EXEC"


//--------------------- .note.nv.tkinfo           --------------------------
	.section	.note.nv.tkinfo,"",@"SHT_NOTE"
	.sectionflags	@"SHF_NOTE_NV_TKINFO"
	.tkinfo
        /*0018*/ 	.word	0x00000002
        /*0030*/ 	.string	""
        /*0030*/ 	.string	"ptxas"
        /*0030*/ 	.string	"Cuda compilation tools, release 13.0, V13.0.88"
        /*0030*/ 	.string	"Build cuda_13.0.r13.0/compiler.36424714_0"
        /*0030*/ 	.string	"-arch sm_100 -m 64 "



//--------------------- .note.nv.cuinfo           --------------------------
	.section	.note.nv.cuinfo,"",@"SHT_NOTE"
	.sectionflags	@"SHF_NOTE_NV_CUINFO"
        /*0018*/ 	.short	0x0002
        /*001a*/ 	.short	0x0064
        /*001c*/ 	.short	0x0082
	.zero		2


//--------------------- .nv.info                  --------------------------
	.section	.nv.info,"",@"SHT_CUDA_INFO"
	.align	4


	//----- nvinfo : EIATTR_REGCOUNT
	.align		4
        /*0000*/ 	.byte	0x04, 0x2f
        /*0002*/ 	.short	(.L_1 - .L_0)
	.align		4
.L_0:
        /*0004*/ 	.word	index@(_Z20cuda_kernel_basicAddiiPi)
        /*0008*/ 	.word	0x00000008


	//----- nvinfo : EIATTR_FRAME_SIZE
	.align		4
.L_1:
        /*000c*/ 	.byte	0x04, 0x11
        /*000e*/ 	.short	(.L_3 - .L_2)
	.align		4
.L_2:
        /*0010*/ 	.word	index@(_Z20cuda_kernel_basicAddiiPi)
        /*0014*/ 	.word	0x00000000


	//----- nvinfo : EIATTR_REGCOUNT
	.align		4
.L_3:
        /*0018*/ 	.byte	0x04, 0x2f
        /*001a*/ 	.short	(.L_5 - .L_4)
	.align		4
.L_4:
        /*001c*/ 	.word	index@(_Z20cuda_kernel_arrayFmaPKiS0_S0_Pii)
        /*0020*/ 	.word	0x0000000e


	//----- nvinfo : EIATTR_FRAME_SIZE
	.align		4
.L_5:
        /*0024*/ 	.byte	0x04, 0x11
        /*0026*/ 	.short	(.L_7 - .L_6)
	.align		4
.L_6:
        /*0028*/ 	.word	index@(_Z20cuda_kernel_arrayFmaPKiS0_S0_Pii)
        /*002c*/ 	.word	0x00000000


	//----- nvinfo : EIATTR_REGCOUNT
	.align		4
.L_7:
        /*0030*/ 	.byte	0x04, 0x2f
        /*0032*/ 	.short	(.L_9 - .L_8)
	.align		4
.L_8:
        /*0034*/ 	.word	index@(_Z29cuda_kernel_arrayFmaOptimizedPiii)
        /*0038*/ 	.word	0x00000014


	//----- nvinfo : EIATTR_FRAME_SIZE
	.align		4
.L_9:
        /*003c*/ 	.byte	0x04, 0x11
        /*003e*/ 	.short	(.L_11 - .L_10)
	.align		4
.L_10:
        /*0040*/ 	.word	index@(_Z29cuda_kernel_arrayFmaOptimizedPiii)
        /*0044*/ 	.word	0x00000000


	//----- nvinfo : EIATTR_MIN_STACK_SIZE
	.align		4
.L_11:
        /*0048*/ 	.byte	0x04, 0x12
        /*004a*/ 	.short	(.L_13 - .L_12)
	.align		4
.L_12:
        /*004c*/ 	.word	index@(_Z29cuda_kernel_arrayFmaOptimizedPiii)
        /*0050*/ 	.word	0x00000000


	//----- nvinfo : EIATTR_MIN_STACK_SIZE
	.align		4
.L_13:
        /*0054*/ 	.byte	0x04, 0x12
        /*0056*/ 	.short	(.L_15 - .L_14)
	.align		4
.L_14:
        /*0058*/ 	.word	index@(_Z20cuda_kernel_arrayFmaPKiS0_S0_Pii)
        /*005c*/ 	.word	0x00000000


	//----- nvinfo : EIATTR_MIN_STACK_SIZE
	.align		4
.L_15:
        /*0060*/ 	.byte	0x04, 0x12
        /*0062*/ 	.short	(.L_17 - .L_16)
	.align		4
.L_16:
        /*0064*/ 	.word	index@(_Z20cuda_kernel_basicAddiiPi)
        /*0068*/ 	.word	0x00000000
.L_17:


//--------------------- .nv.compat                --------------------------
	.section	.nv.compat,"",@"SHT_CUDA_COMPAT_INFO"
	.align	4
        /*0000*/ 	.byte	0x02, 0x09, 0x00, 0x00, 0x02, 0x02, 0x01, 0x00, 0x02, 0x05, 0x05, 0x00, 0x03, 0x07, 0x01, 0x01
        /*0010*/ 	.byte	0x02, 0x03, 0x00, 0x00, 0x02, 0x06, 0x01, 0x00, 0x04, 0x0b, 0x08, 0x00, 0x09, 0x00, 0x00, 0x00
        /*0020*/ 	.byte	0x00, 0x00, 0x00, 0x00


//--------------------- .nv.info._Z29cuda_kernel_arrayFmaOptimizedPiii --------------------------
	.section	.nv.info._Z29cuda_kernel_arrayFmaOptimizedPiii,"",@"SHT_CUDA_INFO"
	.sectionflags	@""
	.align	4


	//----- nvinfo : EIATTR_CUDA_API_VERSION
	.align		4
        /*0000*/ 	.byte	0x04, 0x37
        /*0002*/ 	.short	(.L_19 - .L_18)
.L_18:
        /*0004*/ 	.word	0x00000082


	//----- nvinfo : EIATTR_KPARAM_INFO
	.align		4
.L_19:
        /*0008*/ 	.byte	0x04, 0x17
        /*000a*/ 	.short	(.L_21 - .L_20)
.L_20:
        /*000c*/ 	.word	0x00000000
        /*0010*/ 	.short	0x0002
        /*0012*/ 	.short	0x000c
        /*0014*/ 	.byte	0x00, 0xf0, 0x11, 0x00


	//----- nvinfo : EIATTR_KPARAM_INFO
	.align		4
.L_21:
        /*0018*/ 	.byte	0x04, 0x17
        /*001a*/ 	.short	(.L_23 - .L_22)
.L_22:
        /*001c*/ 	.word	0x00000000
        /*0020*/ 	.short	0x0001
        /*0022*/ 	.short	0x0008
        /*0024*/ 	.byte	0x00, 0xf0, 0x11, 0x00


	//----- nvinfo : EIATTR_KPARAM_INFO
	.align		4
.L_23:
        /*0028*/ 	.byte	0x04, 0x17
        /*002a*/ 	.short	(.L_25 - .L_24)
.L_24:
        /*002c*/ 	.word	0x00000000
        /*0030*/ 	.short	0x0000
        /*0032*/ 	.short	0x0000
        /*0034*/ 	.byte	0x00, 0xf5, 0x21, 0x00


	//----- nvinfo : EIATTR_SPARSE_MMA_MASK
	.align		4
.L_25:
        /*0038*/ 	.byte	0x03, 0x50
        /*003a*/ 	.short	0x0000


	//----- nvinfo : EIATTR_MAXREG_COUNT
	.align		4
        /*003c*/ 	.byte	0x03, 0x1b
        /*003e*/ 	.short	0x00ff


	//----- nvinfo : EIATTR_MERCURY_ISA_VERSION
	.align		4
        /*0040*/ 	.byte	0x03, 0x5f
        /*0042*/ 	.short	0x0101


	//----- nvinfo : EIATTR_VRC_CTA_INIT_COUNT
	.align		4
        /*0044*/ 	.byte	0x02, 0x4a
	.zero		1
	.zero		1


	//----- nvinfo : EIATTR_EXIT_INSTR_OFFSETS
	.align		4
        /*0048*/ 	.byte	0x04, 0x1c
        /*004a*/ 	.short	(.L_27 - .L_26)


	//   ....[0]....
.L_26:
        /*004c*/ 	.word	0x00000080


	//   ....[1]....
        /*0050*/ 	.word	0x000000a0


	//   ....[2]....
        /*0054*/ 	.word	0x00000240


	//   ....[3]....
        /*0058*/ 	.word	0x00000400


	//----- nvinfo : EIATTR_CRS_STACK_SIZE
	.align		4
.L_27:
        /*005c*/ 	.byte	0x04, 0x1e
        /*005e*/ 	.short	(.L_29 - .L_28)
.L_28:
        /*0060*/ 	.word	0x00000000


	//----- nvinfo : EIATTR_CBANK_PARAM_SIZE
	.align		4
.L_29:
        /*0064*/ 	.byte	0x03, 0x19
        /*0066*/ 	.short	0x0010


	//----- nvinfo : EIATTR_PARAM_CBANK
	.align		4
        /*0068*/ 	.byte	0x04, 0x0a
        /*006a*/ 	.short	(.L_31 - .L_30)
	.align		4
.L_30:
        /*006c*/ 	.word	index@(.nv.constant0._Z29cuda_kernel_arrayFmaOptimizedPiii)
        /*0070*/ 	.short	0x0380
        /*0072*/ 	.short	0x0010


	//----- nvinfo : EIATTR_SW_WAR
	.align		4
.L_31:
        /*0074*/ 	.byte	0x04, 0x36
        /*0076*/ 	.short	(.L_33 - .L_32)
.L_32:
        /*0078*/ 	.word	0x00000008
.L_33:


//--------------------- .nv.info._Z20cuda_kernel_arrayFmaPKiS0_S0_Pii --------------------------
	.section	.nv.info._Z20cuda_kernel_arrayFmaPKiS0_S0_Pii,"",@"SHT_CUDA_INFO"
	.sectionflags	@""
	.align	4


	//----- nvinfo : EIATTR_CUDA_API_VERSION
	.align		4
        /*0000*/ 	.byte	0x04, 0x37
        /*0002*/ 	.short	(.L_35 - .L_34)
.L_34:
        /*0004*/ 	.word	0x00000082


	//----- nvinfo : EIATTR_KPARAM_INFO
	.align		4
.L_35:
        /*0008*/ 	.byte	0x04, 0x17
        /*000a*/ 	.short	(.L_37 - .L_36)
.L_36:
        /*000c*/ 	.word	0x00000000
        /*0010*/ 	.short	0x0004
        /*0012*/ 	.short	0x0020
        /*0014*/ 	.byte	0x00, 0xf0, 0x11, 0x00


	//----- nvinfo : EIATTR_KPARAM_INFO
	.align		4
.L_37:
        /*0018*/ 	.byte	0x04, 0x17
        /*001a*/ 	.short	(.L_39 - .L_38)
.L_38:
        /*001c*/ 	.word	0x00000000
        /*0020*/ 	.short	0x0003
        /*0022*/ 	.short	0x0018
        /*0024*/ 	.byte	0x00, 0xf5, 0x21, 0x00


	//----- nvinfo : EIATTR_KPARAM_INFO
	.align		4
.L_39:
        /*0028*/ 	.byte	0x04, 0x17
        /*002a*/ 	.short	(.L_41 - .L_40)
.L_40:
        /*002c*/ 	.word	0x00000000
        /*0030*/ 	.short	0x0002
        /*0032*/ 	.short	0x0010
        /*0034*/ 	.byte	0x00, 0xf5, 0x21, 0x00


	//----- nvinfo : EIATTR_KPARAM_INFO
	.align		4
.L_41:
        /*0038*/ 	.byte	0x04, 0x17
        /*003a*/ 	.short	(.L_43 - .L_42)
.L_42:
        /*003c*/ 	.word	0x00000000
        /*0040*/ 	.short	0x0001
        /*0042*/ 	.short	0x0008
        /*0044*/ 	.byte	0x00, 0xf5, 0x21, 0x00


	//----- nvinfo : EIATTR_KPARAM_INFO
	.align		4
.L_43:
        /*0048*/ 	.byte	0x04, 0x17
        /*004a*/ 	.short	(.L_45 - .L_44)
.L_44:
        /*004c*/ 	.word	0x00000000
        /*0050*/ 	.short	0x0000
        /*0052*/ 	.short	0x0000
        /*0054*/ 	.byte	0x00, 0xf5, 0x21, 0x00


	//----- nvinfo : EIATTR_SPARSE_MMA_MASK
	.align		4
.L_45:
        /*0058*/ 	.byte	0x03, 0x50
        /*005a*/ 	.short	0x0000


	//----- nvinfo : EIATTR_MAXREG_COUNT
	.align		4
        /*005c*/ 	.byte	0x03, 0x1b
        /*005e*/ 	.short	0x00ff


	//----- nvinfo : EIATTR_MERCURY_ISA_VERSION
	.align		4
        /*0060*/ 	.byte	0x03, 0x5f
        /*0062*/ 	.short	0x0101


	//----- nvinfo : EIATTR_VRC_CTA_INIT_COUNT
	.align		4
        /*0064*/ 	.byte	0x02, 0x4a
	.zero		1
	.zero		1


	//----- nvinfo : EIATTR_EXIT_INSTR_OFFSETS
	.align		4
        /*0068*/ 	.byte	0x04, 0x1c
        /*006a*/ 	.short	(.L_47 - .L_46)


	//   ....[0]....
.L_46:
        /*006c*/ 	.word	0x00000070


	//   ....[1]....
        /*0070*/ 	.word	0x00000160


	//----- nvinfo : EIATTR_CBANK_PARAM_SIZE
	.align		4
.L_47:
        /*0074*/ 	.byte	0x03, 0x19
        /*0076*/ 	.short	0x0024


	//----- nvinfo : EIATTR_PARAM_CBANK
	.align		4
        /*0078*/ 	.byte	0x04, 0x0a
        /*007a*/ 	.short	(.L_49 - .L_48)
	.align		4
.L_48:
        /*007c*/ 	.word	index@(.nv.constant0._Z20cuda_kernel_arrayFmaPKiS0_S0_Pii)
        /*0080*/ 	.short	0x0380
        /*0082*/ 	.short	0x0024


	//----- nvinfo : EIATTR_SW_WAR
	.align		4
.L_49:
        /*0084*/ 	.byte	0x04, 0x36
        /*0086*/ 	.short	(.L_51 - .L_50)
.L_50:
        /*0088*/ 	.word	0x00000008
.L_51:


//--------------------- .nv.info._Z20cuda_kernel_basicAddiiPi --------------------------
	.section	.nv.info._Z20cuda_kernel_basicAddiiPi,"",@"SHT_CUDA_INFO"
	.sectionflags	@""
	.align	4


	//----- nvinfo : EIATTR_CUDA_API_VERSION
	.align		4
        /*0000*/ 	.byte	0x04, 0x37
        /*0002*/ 	.short	(.L_53 - .L_52)
.L_52:
        /*0004*/ 	.word	0x00000082


	//----- nvinfo : EIATTR_KPARAM_INFO
	.align		4
.L_53:
        /*0008*/ 	.byte	0x04, 0x17
        /*000a*/ 	.short	(.L_55 - .L_54)
.L_54:
        /*000c*/ 	.word	0x00000000
        /*0010*/ 	.short	0x0002
        /*0012*/ 	.short	0x0008
        /*0014*/ 	.byte	0x00, 0xf5, 0x21, 0x00


	//----- nvinfo : EIATTR_KPARAM_INFO
	.align		4
.L_55:
        /*0018*/ 	.byte	0x04, 0x17
        /*001a*/ 	.short	(.L_57 - .L_56)
.L_56:
        /*001c*/ 	.word	0x00000000
        /*0020*/ 	.short	0x0001
        /*0022*/ 	.short	0x0004
        /*0024*/ 	.byte	0x00, 0xf0, 0x11, 0x00


	//----- nvinfo : EIATTR_KPARAM_INFO
	.align		4
.L_57:
        /*0028*/ 	.byte	0x04, 0x17
        /*002a*/ 	.short	(.L_59 - .L_58)
.L_58:
        /*002c*/ 	.word	0x00000000
        /*0030*/ 	.short	0x0000
        /*0032*/ 	.short	0x0000
        /*0034*/ 	.byte	0x00, 0xf0, 0x11, 0x00


	//----- nvinfo : EIATTR_SPARSE_MMA_MASK
	.align		4
.L_59:
        /*0038*/ 	.byte	0x03, 0x50
        /*003a*/ 	.short	0x0000


	//----- nvinfo : EIATTR_MAXREG_COUNT
	.align		4
        /*003c*/ 	.byte	0x03, 0x1b
        /*003e*/ 	.short	0x00ff


	//----- nvinfo : EIATTR_MERCURY_ISA_VERSION
	.align		4
        /*0040*/ 	.byte	0x03, 0x5f
        /*0042*/ 	.short	0x0101


	//----- nvinfo : EIATTR_VRC_CTA_INIT_COUNT
	.align		4
        /*0044*/ 	.byte	0x02, 0x4a
	.zero		1
	.zero		1


	//----- nvinfo : EIATTR_EXIT_INSTR_OFFSETS
	.align		4
        /*0048*/ 	.byte	0x04, 0x1c
        /*004a*/ 	.short	(.L_61 - .L_60)


	//   ....[0]....
.L_60:
        /*004c*/ 	.word	0x00000060


	//----- nvinfo : EIATTR_CBANK_PARAM_SIZE
	.align		4
.L_61:
        /*0050*/ 	.byte	0x03, 0x19
        /*0052*/ 	.short	0x0010


	//----- nvinfo : EIATTR_PARAM_CBANK
	.align		4
        /*0054*/ 	.byte	0x04, 0x0a
        /*0056*/ 	.short	(.L_63 - .L_62)
	.align		4
.L_62:
        /*0058*/ 	.word	index@(.nv.constant0._Z20cuda_kernel_basicAddiiPi)
        /*005c*/ 	.short	0x0380
        /*005e*/ 	.short	0x0010


	//----- nvinfo : EIATTR_SW_WAR
	.align		4
.L_63:
        /*0060*/ 	.byte	0x04, 0x36
        /*0062*/ 	.short	(.L_65 - .L_64)
.L_64:
        /*0064*/ 	.word	0x00000008
.L_65:


//--------------------- .nv.callgraph             --------------------------
	.section	.nv.callgraph,"",@"SHT_CUDA_CALLGRAPH"
	.align	4
	.sectionentsize	8
	.align		4
        /*0000*/ 	.word	0x00000000
	.align		4
        /*0004*/ 	.word	0xffffffff
	.align		4
        /*0008*/ 	.word	0x00000000
	.align		4
        /*000c*/ 	.word	0xfffffffe
	.align		4
        /*0010*/ 	.word	0x00000000
	.align		4
        /*0014*/ 	.word	0xfffffffd
	.align		4
        /*0018*/ 	.word	0x00000000
	.align		4
        /*001c*/ 	.word	0xfffffffc


//--------------------- .text._Z29cuda_kernel_arrayFmaOptimizedPiii --------------------------
	.section	.text._Z29cuda_kernel_arrayFmaOptimizedPiii,"ax",@progbits
	.align	128
        .global         _Z29cuda_kernel_arrayFmaOptimizedPiii
        .type           _Z29cuda_kernel_arrayFmaOptimizedPiii,@function
        .size           _Z29cuda_kernel_arrayFmaOptimizedPiii,(.L_x_7 - _Z29cuda_kernel_arrayFmaOptimizedPiii)
        .other          _Z29cuda_kernel_arrayFmaOptimizedPiii,@"STO_CUDA_ENTRY STV_DEFAULT"
_Z29cuda_kernel_arrayFmaOptimizedPiii:
.text._Z29cuda_kernel_arrayFmaOptimizedPiii:
[----:B------:R-:W-:Y:S01]  /*0000*/  LDC R1, c[0x0][0x37c] ;  /* 0x0000df00ff017b82 */ /* 0x000fe20000000800 */
[----:B------:R-:W0:Y:S07]  /*0010*/  S2R R0, SR_CTAID.X ;  /* 0x0000000000007919 */ /* 0x000e2e0000002500 */
[----:B------:R-:W1:Y:S01]  /*0020*/  LDC.64 R6, c[0x0][0x388] ;  /* 0x0000e200ff067b82 */ /* 0x000e620000000a00 */
[----:B------:R-:W0:Y:S01]  /*0030*/  LDCU UR4, c[0x0][0x360] ;  /* 0x00006c00ff0477ac */ /* 0x000e220008000800 */
[----:B------:R-:W0:Y:S02]  /*0040*/  S2R R3, SR_TID.X ;  /* 0x0000000000037919 */ /* 0x000e240000002100 */
[----:B0-----:R-:W-:-:S04]  /*0050*/  IMAD R0, R0, UR4, R3 ;  /* 0x0000000400007c24 */ /* 0x001fc8000f8e0203 */
[----:B-1----:R-:W-:-:S05]  /*0060*/  IMAD R5, R0, R7, RZ ;  /* 0x0000000700057224 */ /* 0x002fca00078e02ff */
[----:B------:R-:W-:-:S13]  /*0070*/  ISETP.GE.AND P0, PT, R5, R6, PT ;  /* 0x000000060500720c */ /* 0x000fda0003f06270 */
[----:B------:R-:W-:Y:S05]  /*0080*/  @P0 EXIT ;  /* 0x000000000000094d */ /* 0x000fea0003800000 */
[----:B------:R-:W-:-:S13]  /*0090*/  ISETP.GE.AND P0, PT, R7, 0x1, PT ;  /* 0x000000010700780c */ /* 0x000fda0003f06270 */
[----:B------:R-:W-:Y:S05]  /*00a0*/  @!P0 EXIT ;  /* 0x000000000000894d */ /* 0x000fea0003800000 */
[C---:B------:R-:W-:Y:S01]  /*00b0*/  IADD3 R0, PT, PT, R5.reuse, R7, RZ ;  /* 0x0000000705007210 */ /* 0x040fe20007ffe0ff */
[----:B------:R-:W0:Y:S01]  /*00c0*/  LDCU.64 UR4, c[0x0][0x358] ;  /* 0x00006b00ff0477ac */ /* 0x000e220008000a00 */
[----:B------:R-:W-:Y:S02]  /*00d0*/  BSSY.RECONVERGENT B0, `(.L_x_0) ;  /* 0x0000016000007945 */ /* 0x000fe40003800200 */
[----:B------:R-:W-:-:S04]  /*00e0*/  VIADDMNMX R2, R5, 0x1, R0, !PT ;  /* 0x0000000105027846 */ /* 0x000fc80007800100 */
[----:B------:R-:W-:Y:S01]  /*00f0*/  IADD3 R4, PT, PT, R5, -R2, RZ ;  /* 0x8000000205047210 */ /* 0x000fe20007ffe0ff */
[----:B------:R-:W-:-:S03]  /*0100*/  IMAD.IADD R3, R2, 0x1, -R5 ;  /* 0x0000000102037824 */ /* 0x000fc600078e0a05 */
[----:B------:R-:W-:Y:S02]  /*0110*/  ISETP.GT.U32.AND P0, PT, R4, -0x4, PT ;  /* 0xfffffffc0400780c */ /* 0x000fe40003f04070 */
[----:B------:R-:W-:Y:S01]  /*0120*/  LOP3.LUT P1, R2, R3, 0x3, RZ, 0xc0, !PT ;  /* 0x0000000303027812 */ /* 0x000fe2000782c0ff */
[----:B------:R-:W-:-:S12]  /*0130*/  IMAD.MOV.U32 R3, RZ, RZ, R5 ;  /* 0x000000ffff037224 */ /* 0x000fd800078e0005 */
[----:B0-----:R-:W-:Y:S05]  /*0140*/  @!P1 BRA `(.L_x_1) ;  /* 0x0000000000389947 */ /* 0x001fea0003800000 */
[C---:B------:R-:W-:Y:S01]  /*0150*/  IADD3 R3, PT, PT, R5.reuse, R2, RZ ;  /* 0x0000000205037210 */ /* 0x040fe20007ffe0ff */
[----:B------:R-:W-:Y:S01]  /*0160*/  IMAD.MOV R2, RZ, RZ, -R2 ;  /* 0x000000ffff027224 */ /* 0x000fe200078e0a02 */
[----:B------:R-:W-:-:S07]  /*0170*/  SHF.L.U32 R7, R5, 0x2, RZ ;  /* 0x0000000205077819 */ /* 0x000fce00000006ff */
.L_x_2:
[----:B0-----:R-:W0:Y:S02]  /*0180*/  LDC.64 R4, c[0x0][0x380] ;  /* 0x0000e000ff047b82 */ /* 0x001e240000000a00 */
[----:B0-----:R-:W-:-:S05]  /*0190*/  IMAD.WIDE R4, R7, 0x4, R4 ;  /* 0x0000000407047825 */ /* 0x001fca00078e0204 */
[----:B------:R-:W2:Y:S04]  /*01a0*/  LDG.E R6, desc[UR4][R4.64] ;  /* 0x0000000404067981 */ /* 0x000ea8000c1e1900 */
[----:B------:R-:W2:Y:S04]  /*01b0*/  LDG.E R9, desc[UR4][R4.64+0x4] ;  /* 0x0000040404097981 */ /* 0x000ea8000c1e1900 */
[----:B------:R-:W2:Y:S01]  /*01c0*/  LDG.E R8, desc[UR4][R4.64+0x8] ;  /* 0x0000080404087981 */ /* 0x000ea2000c1e1900 */
[----:B------:R-:W-:Y:S01]  /*01d0*/  VIADD R2, R2, 0x1 ;  /* 0x0000000102027836 */ /* 0x000fe20000000000 */
[----:B------:R-:W-:-:S04]  /*01e0*/  IADD3 R7, PT, PT, R7, 0x4, RZ ;  /* 0x0000000407077810 */ /* 0x000fc80007ffe0ff */
[----:B------:R-:W-:Y:S01]  /*01f0*/  ISETP.NE.AND P1, PT, R2, RZ, PT ;  /* 0x000000ff0200720c */ /* 0x000fe20003f25270 */
[----:B--2---:R-:W-:-:S05]  /*0200*/  IMAD R9, R6, R9, R8 ;  /* 0x0000000906097224 */ /* 0x004fca00078e0208 */
[----:B------:R0:W-:Y:S07]  /*0210*/  STG.E desc[UR4][R4.64+0xc], R9 ;  /* 0x00000c0904007986 */ /* 0x0001ee000c101904 */
[----:B------:R-:W-:Y:S05]  /*0220*/  @P1 BRA `(.L_x_2) ;  /* 0xfffffffc00d41947 */ /* 0x000fea000383ffff */
.L_x_1:
[----:B------:R-:W-:Y:S05]  /*0230*/  BSYNC.RECONVERGENT B0 ;  /* 0x0000000000007941 */ /* 0x000fea0003800200 */
.L_x_0:
[----:B------:R-:W-:Y:S05]  /*0240*/  @P0 EXIT ;  /* 0x000000000000094d */ /* 0x000fea0003800000 */
[----:B------:R-:W-:-:S07]  /*0250*/  IMAD.SHL.U32 R7, R3, 0x4, RZ ;  /* 0x0000000403077824 */ /* 0x000fce00078e00ff */
.L_x_3:
[----:B01----:R-:W0:Y:S02]  /*0260*/  LDC.64 R4, c[0x0][0x380] ;  /* 0x0000e000ff047b82 */ /* 0x003e240000000a00 */
[----:B0-----:R-:W-:-:S05]  /*0270*/  IMAD.WIDE R4, R7, 0x4, R4 ;  /* 0x0000000407047825 */ /* 0x001fca00078e0204 */
[----:B------:R-:W2:Y:S04]  /*0280*/  LDG.E R2, desc[UR4][R4.64] ;  /* 0x0000000404027981 */ /* 0x000ea8000c1e1900 */
[----:B------:R-:W2:Y:S04]  /*0290*/  LDG.E R9, desc[UR4][R4.64+0x4] ;  /* 0x0000040404097981 */ /* 0x000ea8000c1e1900 */
[----:B------:R-:W2:Y:S04]  /*02a0*/  LDG.E R6, desc[UR4][R4.64+0x8] ;  /* 0x0000080404067981 */ /* 0x000ea8000c1e1900 */
[----:B------:R-:W3:Y:S04]  /*02b0*/  LDG.E R8, desc[UR4][R4.64+0x10] ;  /* 0x0000100404087981 */ /* 0x000ee8000c1e1900 */
[----:B------:R-:W3:Y:S04]  /*02c0*/  LDG.E R11, desc[UR4][R4.64+0x14] ;  /* 0x00001404040b7981 */ /* 0x000ee8000c1e1900 */
[----:B------:R-:W3:Y:S04]  /*02d0*/  LDG.E R10, desc[UR4][R4.64+0x18] ;  /* 0x00001804040a7981 */ /* 0x000ee8000c1e1900 */
[----:B------:R-:W4:Y:S04]  /*02e0*/  LDG.E R12, desc[UR4][R4.64+0x20] ;  /* 0x00002004040c7981 */ /* 0x000f28000c1e1900 */
[----:B------:R-:W4:Y:S04]  /*02f0*/  LDG.E R13, desc[UR4][R4.64+0x24] ;  /* 0x00002404040d7981 */ /* 0x000f28000c1e1900 */
[----:B------:R-:W4:Y:S04]  /*0300*/  LDG.E R14, desc[UR4][R4.64+0x28] ;  /* 0x00002804040e7981 */ /* 0x000f28000c1e1900 */
[----:B------:R-:W5:Y:S04]  /*0310*/  LDG.E R15, desc[UR4][R4.64+0x30] ;  /* 0x00003004040f7981 */ /* 0x000f68000c1e1900 */
[----:B------:R-:W5:Y:S04]  /*0320*/  LDG.E R16, desc[UR4][R4.64+0x34] ;  /* 0x0000340404107981 */ /* 0x000f68000c1e1900 */
[----:B------:R-:W5:Y:S01]  /*0330*/  LDG.E R17, desc[UR4][R4.64+0x38] ;  /* 0x0000380404117981 */ /* 0x000f62000c1e1900 */
[----:B------:R-:W-:-:S02]  /*0340*/  IADD3 R3, PT, PT, R3, 0x4, RZ ;  /* 0x0000000403037810 */ /* 0x000fc40007ffe0ff */
[----:B------:R-:W-:Y:S02]  /*0350*/  IADD3 R7, PT, PT, R7, 0x10, RZ ;  /* 0x0000001007077810 */ /* 0x000fe40007ffe0ff */
[----:B------:R-:W-:Y:S01]  /*0360*/  ISETP.GE.AND P0, PT, R3, R0, PT ;  /* 0x000000000300720c */ /* 0x000fe20003f06270 */
[----:B--2---:R-:W-:-:S05]  /*0370*/  IMAD R9, R2, R9, R6 ;  /* 0x0000000902097224 */ /* 0x004fca00078e0206 */
[----:B------:R1:W-:Y:S01]  /*0380*/  STG.E desc[UR4][R4.64+0xc], R9 ;  /* 0x00000c0904007986 */ /* 0x0003e2000c101904 */
[----:B---3--:R-:W-:-:S05]  /*0390*/  IMAD R11, R8, R11, R10 ;  /* 0x0000000b080b7224 */ /* 0x008fca00078e020a */
[----:B------:R1:W-:Y:S01]  /*03a0*/  STG.E desc[UR4][R4.64+0x1c], R11 ;  /* 0x00001c0b04007986 */ /* 0x0003e2000c101904 */
[----:B----4-:R-:W-:-:S05]  /*03b0*/  IMAD R13, R12, R13, R14 ;  /* 0x0000000d0c0d7224 */ /* 0x010fca00078e020e */
[----:B------:R1:W-:Y:S01]  /*03c0*/  STG.E desc[UR4][R4.64+0x2c], R13 ;  /* 0x00002c0d04007986 */ /* 0x0003e2000c101904 */
[----:B-----5:R-:W-:-:S05]  /*03d0*/  IMAD R15, R15, R16, R17 ;  /* 0x000000100f0f7224 */ /* 0x020fca00078e0211 */
[----:B------:R1:W-:Y:S01]  /*03e0*/  STG.E desc[UR4][R4.64+0x3c], R15 ;  /* 0x00003c0f04007986 */ /* 0x0003e2000c101904 */
[----:B------:R-:W-:Y:S05]  /*03f0*/  @!P0 BRA `(.L_x_3) ;  /* 0xfffffffc00988947 */ /* 0x000fea000383ffff */
[----:B------:R-:W-:Y:S05]  /*0400*/  EXIT ;  /* 0x000000000000794d */ /* 0x000fea0003800000 */
.L_x_4:
[----:B------:R-:W-:-:S00]  /*0410*/  BRA `(.L_x_4) ;  /* 0xfffffffc00fc7947 */ /* 0x000fc0000383ffff */
[----:B------:R-:W-:-:S00]  /*0420*/  NOP ;  /* 0x0000000000007918 */ /* 0x000fc00000000000 */
        /* <DEDUP_REMOVED lines=13> */
.L_x_7:


//--------------------- .text._Z20cuda_kernel_arrayFmaPKiS0_S0_Pii --------------------------
	.section	.text._Z20cuda_kernel_arrayFmaPKiS0_S0_Pii,"ax",@progbits
	.align	128
        .global         _Z20cuda_kernel_arrayFmaPKiS0_S0_Pii
        .type           _Z20cuda_kernel_arrayFmaPKiS0_S0_Pii,@function
        .size           _Z20cuda_kernel_arrayFmaPKiS0_S0_Pii,(.L_x_8 - _Z20cuda_kernel_arrayFmaPKiS0_S0_Pii)
        .other          _Z20cuda_kernel_arrayFmaPKiS0_S0_Pii,@"STO_CUDA_ENTRY STV_DEFAULT"
_Z20cuda_kernel_arrayFmaPKiS0_S0_Pii:
.text._Z20cuda_kernel_arrayFmaPKiS0_S0_Pii:
[----:B------:R-:W-:Y:S01]  /*0000*/  LDC R1, c[0x0][0x37c] ;  /* 0x0000df00ff017b82 */ /* 0x000fe20000000800 */
[----:B------:R-:W0:Y:S01]  /*0010*/  S2R R11, SR_CTAID.X ;  /* 0x00000000000b7919 */ /* 0x000e220000002500 */
[----:B------:R-:W0:Y:S01]  /*0020*/  LDCU UR4, c[0x0][0x360] ;  /* 0x00006c00ff0477ac */ /* 0x000e220008000800 */
[----:B------:R-:W0:Y:S01]  /*0030*/  S2R R0, SR_TID.X ;  /* 0x0000000000007919 */ /* 0x000e220000002100 */
[----:B------:R-:W1:Y:S01]  /*0040*/  LDCU UR5, c[0x0][0x3a0] ;  /* 0x00007400ff0577ac */ /* 0x000e620008000800 */
[----:B0-----:R-:W-:-:S05]  /*0050*/  IMAD R11, R11, UR4, R0 ;  /* 0x000000040b0b7c24 */ /* 0x001fca000f8e0200 */
[----:B-1----:R-:W-:-:S13]  /*0060*/  ISETP.GE.AND P0, PT, R11, UR5, PT ;  /* 0x000000050b007c0c */ /* 0x002fda000bf06270 */
[----:B------:R-:W-:Y:S05]  /*0070*/  @P0 EXIT ;  /* 0x000000000000094d */ /* 0x000fea0003800000 */
[----:B------:R-:W0:Y:S01]  /*0080*/  LDC.64 R2, c[0x0][0x380] ;  /* 0x0000e000ff027b82 */ /* 0x000e220000000a00 */
[----:B------:R-:W1:Y:S07]  /*0090*/  LDCU.64 UR4, c[0x0][0x358] ;  /* 0x00006b00ff0477ac */ /* 0x000e6e0008000a00 */
[----:B------:R-:W2:Y:S08]  /*00a0*/  LDC.64 R4, c[0x0][0x388] ;  /* 0x0000e200ff047b82 */ /* 0x000eb00000000a00 */
[----:B------:R-:W3:Y:S01]  /*00b0*/  LDC.64 R6, c[0x0][0x390] ;  /* 0x0000e400ff067b82 */ /* 0x000ee20000000a00 */
[----:B0-----:R-:W-:-:S07]  /*00c0*/  IMAD.WIDE R2, R11, 0x4, R2 ;  /* 0x000000040b027825 */ /* 0x001fce00078e0202 */
[----:B------:R-:W0:Y:S01]  /*00d0*/  LDC.64 R8, c[0x0][0x398] ;  /* 0x0000e600ff087b82 */ /* 0x000e220000000a00 */
[----:B-1----:R-:W4:Y:S01]  /*00e0*/  LDG.E R2, desc[UR4][R2.64] ;  /* 0x0000000402027981 */ /* 0x002f22000c1e1900 */
[----:B--2---:R-:W-:-:S06]  /*00f0*/  IMAD.WIDE R4, R11, 0x4, R4 ;  /* 0x000000040b047825 */ /* 0x004fcc00078e0204 */
[----:B------:R-:W4:Y:S01]  /*0100*/  LDG.E R5, desc[UR4][R4.64] ;  /* 0x0000000404057981 */ /* 0x000f22000c1e1900 */
[----:B---3--:R-:W-:-:S06]  /*0110*/  IMAD.WIDE R6, R11, 0x4, R6 ;  /* 0x000000040b067825 */ /* 0x008fcc00078e0206 */
[----:B------:R-:W4:Y:S01]  /*0120*/  LDG.E R6, desc[UR4][R6.64] ;  /* 0x0000000406067981 */ /* 0x000f22000c1e1900 */
[----:B0-----:R-:W-:-:S04]  /*0130*/  IMAD.WIDE R8, R11, 0x4, R8 ;  /* 0x000000040b087825 */ /* 0x001fc800078e0208 */
[----:B----4-:R-:W-:-:S05]  /*0140*/  IMAD R11, R2, R5, R6 ;  /* 0x00000005020b7224 */ /* 0x010fca00078e0206 */
[----:B------:R-:W-:Y:S01]  /*0150*/  STG.E desc[UR4][R8.64], R11 ;  /* 0x0000000b08007986 */ /* 0x000fe2000c101904 */
[----:B------:R-:W-:Y:S05]  /*0160*/  EXIT ;  /* 0x000000000000794d */ /* 0x000fea0003800000 */
.L_x_5:
        /* <DEDUP_REMOVED lines=9> */
.L_x_8:


//--------------------- .text._Z20cuda_kernel_basicAddiiPi --------------------------
	.section	.text._Z20cuda_kernel_basicAddiiPi,"ax",@progbits
	.align	128
        .global         _Z20cuda_kernel_basicAddiiPi
        .type           _Z20cuda_kernel_basicAddiiPi,@function
        .size           _Z20cuda_kernel_basicAddiiPi,(.L_x_9 - _Z20cuda_kernel_basicAddiiPi)
        .other          _Z20cuda_kernel_basicAddiiPi,@"STO_CUDA_ENTRY STV_DEFAULT"
_Z20cuda_kernel_basicAddiiPi:
.text._Z20cuda_kernel_basicAddiiPi:
[----:B------:R-:W-:Y:S08]  /*0000*/  LDC R1, c[0x0][0x37c] ;  /* 0x0000df00ff017b82 */ /* 0x000ff00000000800 */
[----:B------:R-:W0:Y:S01]  /*0010*/  LDC.64 R4, c[0x0][0x380] ;  /* 0x0000e000ff047b82 */ /* 0x000e220000000a00 */
[----:B------:R-:W1:Y:S07]  /*0020*/  LDCU.64 UR4, c[0x0][0x358] ;  /* 0x00006b00ff0477ac */ /* 0x000e6e0008000a00 */
[----:B------:R-:W1:Y:S01]  /*0030*/  LDC.64 R2, c[0x0][0x388] ;  /* 0x0000e200ff027b82 */ /* 0x000e620000000a00 */
[----:B0-----:R-:W-:-:S05]  /*0040*/  IADD3 R5, PT, PT, R5, R4, RZ ;  /* 0x0000000405057210 */ /* 0x001fca0007ffe0ff */
[----:B-1----:R-:W-:Y:S01]  /*0050*/  STG.E desc[UR4][R2.64], R5 ;  /* 0x0000000502007986 */ /* 0x002fe2000c101904 */
[----:B------:R-:W-:Y:S05]  /*0060*/  EXIT ;  /* 0x000000000000794d */ /* 0x000fea0003800000 */
.L_x_6:
        /* <DEDUP_REMOVED lines=9> */
.L_x_9:


//--------------------- .nv.shared.reserved.0     --------------------------
	.section	.nv.shared.reserved.0,"aw",@nobits
	.weak		__nv_reservedSMEM_offset_0_alias
	.size		__nv_reservedSMEM_offset_0_alias, 0, 64
	.other		__nv_reservedSMEM_offset_0_alias,@"STO_CUDA_RESERVED_SHARED STV_DEFAULT"
__nv_reservedSMEM_offset_0_alias:
	.zero		0
	.zero		64


//--------------------- .nv.constant0._Z29cuda_kernel_arrayFmaOptimizedPiii --------------------------
	.section	.nv.constant0._Z29cuda_kernel_arrayFmaOptimizedPiii,"a",@progbits
	.sectionflags	@""
	.align	4
.nv.constant0._Z29cuda_kernel_arrayFmaOptimizedPiii:
	.zero		912


//--------------------- .nv.constant0._Z20cuda_kernel_arrayFmaPKiS0_S0_Pii --------------------------
	.section	.nv.constant0._Z20cuda_kernel_arrayFmaPKiS0_S0_Pii,"a",@progbits
	.sectionflags	@""
	.align	4
.nv.constant0._Z20cuda_kernel_arrayFmaPKiS0_S0_Pii:
	.zero		932


//--------------------- .nv.constant0._Z20cuda_kernel_basicAddiiPi --------------------------
	.section	.nv.constant0._Z20cuda_kernel_basicAddiiPi,"a",@progbits
	.sectionflags	@""
	.align	4
.nv.constant0._Z20cuda_kernel_basicAddiiPi:
	.zero		912


//--------------------- SYMBOLS --------------------------

	.type		.nv.reservedSmem.offset0,@object
	.size		.nv.reservedSmem.offset0,0x4
